//
// Generated by NVIDIA NVVM Compiler
//
// Compiler Build ID: CL-36424714
// Cuda compilation tools, release 13.0, V13.0.88
// Based on NVVM 20.0.0
//

.version 9.0
.target sm_100
.address_size 64

	// .globl	_Z14SumaMatricesCUPiS_S_ii

.visible .entry _Z14SumaMatricesCUPiS_S_ii(
	.param .u64 .ptr .align 1 _Z14SumaMatricesCUPiS_S_ii_param_0,
	.param .u64 .ptr .align 1 _Z14SumaMatricesCUPiS_S_ii_param_1,
	.param .u64 .ptr .align 1 _Z14SumaMatricesCUPiS_S_ii_param_2,
	.param .u32 _Z14SumaMatricesCUPiS_S_ii_param_3,
	.param .u32 _Z14SumaMatricesCUPiS_S_ii_param_4
)
{
	.reg .pred 	%p<4>;
	.reg .b32 	%r<15>;
	.reg .b64 	%rd<11>;

	ld.param.u64 	%rd1, [_Z14SumaMatricesCUPiS_S_ii_param_0];
	ld.param.u64 	%rd2, [_Z14SumaMatricesCUPiS_S_ii_param_1];
	ld.param.u64 	%rd3, [_Z14SumaMatricesCUPiS_S_ii_param_2];
	ld.param.u32 	%r2, [_Z14SumaMatricesCUPiS_S_ii_param_3];
	ld.param.u32 	%r3, [_Z14SumaMatricesCUPiS_S_ii_param_4];
	mov.u32 	%r4, %ctaid.y;
	mov.u32 	%r5, %ntid.y;
	mov.u32 	%r6, %tid.y;
	mad.lo.s32 	%r7, %r4, %r5, %r6;
	mov.u32 	%r8, %ctaid.x;
	mov.u32 	%r9, %ntid.x;
	mov.u32 	%r10, %tid.x;
	mad.lo.s32 	%r11, %r8, %r9, %r10;
	mad.lo.s32 	%r1, %r3, %r7, %r11;
	setp.ge.s32 	%p1, %r7, %r2;
	setp.ge.s32 	%p2, %r11, %r3;
	or.pred  	%p3, %p1, %p2;
	@%p3 bra 	$L__BB0_2;
	cvta.to.global.u64 	%rd4, %rd1;
	cvta.to.global.u64 	%rd5, %rd2;
	cvta.to.global.u64 	%rd6, %rd3;
	mul.wide.s32 	%rd7, %r1, 4;
	add.s64 	%rd8, %rd4, %rd7;
	ld.global.u32 	%r12, [%rd8];
	add.s64 	%rd9, %rd5, %rd7;
	ld.global.u32 	%r13, [%rd9];
	add.s32 	%r14, %r13, %r12;
	add.s64 	%rd10, %rd6, %rd7;
	st.global.u32 	[%rd10], %r14;
$L__BB0_2:
	ret;

}


// ===== COMPILED SASS (sm_100) =====

	.target	sm_100

	.elftype	@"ET_EXEC"


//--------------------- .note.nv.tkinfo           --------------------------
	.section	.note.nv.tkinfo,"",@"SHT_NOTE"
	.sectionflags	@"SHF_NOTE_NV_TKINFO"
	.tkinfo
        /*0018*/ 	.word	0x00000002
        /*0030*/ 	.string	""
        /*0030*/ 	.string	"ptxas"
        /*0030*/ 	.string	"Cuda compilation tools, release 13.0, V13.0.88"
        /*0030*/ 	.string	"Build cuda_13.0.r13.0/compiler.36424714_0"
        /*0030*/ 	.string	"-arch sm_100 -m 64 "



//--------------------- .note.nv.cuinfo           --------------------------
	.section	.note.nv.cuinfo,"",@"SHT_NOTE"
	.sectionflags	@"SHF_NOTE_NV_CUINFO"
        /*0018*/ 	.short	0x0002
        /*001a*/ 	.short	0x0064
        /*001c*/ 	.short	0x0082
	.zero		2


//--------------------- .nv.info                  --------------------------
	.section	.nv.info,"",@"SHT_CUDA_INFO"
	.align	4


	//----- nvinfo : EIATTR_REGCOUNT
	.align		4
        /*0000*/ 	.byte	0x04, 0x2f
        /*0002*/ 	.short	(.L_1 - .L_0)
	.align		4
.L_0:
        /*0004*/ 	.word	index@(_Z14SumaMatricesCUPiS_S_ii)
        /*0008*/ 	.word	0x0000000c


	//----- nvinfo : EIATTR_FRAME_SIZE
	.align		4
.L_1:
        /*000c*/ 	.byte	0x04, 0x11
        /*000e*/ 	.short	(.L_3 - .L_2)
	.align		4
.L_2:
        /*0010*/ 	.word	index@(_Z14SumaMatricesCUPiS_S_ii)
        /*0014*/ 	.word	0x00000000


	//----- nvinfo : EIATTR_MIN_STACK_SIZE
	.align		4
.L_3:
        /*0018*/ 	.byte	0x04, 0x12
        /*001a*/ 	.short	(.L_5 - .L_4)
	.align		4
.L_4:
        /*001c*/ 	.word	index@(_Z14SumaMatricesCUPiS_S_ii)
        /*0020*/ 	.word	0x00000000
.L_5:


//--------------------- .nv.compat                --------------------------
	.section	.nv.compat,"",@"SHT_CUDA_COMPAT_INFO"
	.align	4
        /*0000*/ 	.byte	0x02, 0x09, 0x00, 0x00, 0x02, 0x02, 0x01, 0x00, 0x02, 0x05, 0x05, 0x00, 0x03, 0x07, 0x01, 0x01
        /*0010*/ 	.byte	0x02, 0x03, 0x00, 0x00, 0x02, 0x06, 0x01, 0x00, 0x04, 0x0b, 0x08, 0x00, 0x09, 0x00, 0x00, 0x00
        /*0020*/ 	.byte	0x00, 0x00, 0x00, 0x00


//--------------------- .nv.info._Z14SumaMatricesCUPiS_S_ii --------------------------
	.section	.nv.info._Z14SumaMatricesCUPiS_S_ii,"",@"SHT_CUDA_INFO"
	.sectionflags	@""
	.align	4


	//----- nvinfo : EIATTR_CUDA_API_VERSION
	.align		4
        /*0000*/ 	.byte	0x04, 0x37
        /*0002*/ 	.short	(.L_7 - .L_6)
.L_6:
        /*0004*/ 	.word	0x00000082


	//----- nvinfo : EIATTR_KPARAM_INFO
	.align		4
.L_7:
        /*0008*/ 	.byte	0x04, 0x17
        /*000a*/ 	.short	(.L_9 - .L_8)
.L_8:
        /*000c*/ 	.word	0x00000000
        /*0010*/ 	.short	0x0004
        /*0012*/ 	.short	0x001c
        /*0014*/ 	.byte	0x00, 0xf0, 0x11, 0x00


	//----- nvinfo : EIATTR_KPARAM_INFO
	.align		4
.L_9:
        /*0018*/ 	.byte	0x04, 0x17
        /*001a*/ 	.short	(.L_11 - .L_10)
.L_10:
        /*001c*/ 	.word	0x00000000
        /*0020*/ 	.short	0x0003
        /*0022*/ 	.short	0x0018
        /*0024*/ 	.byte	0x00, 0xf0, 0x11, 0x00


	//----- nvinfo : EIATTR_KPARAM_INFO
	.align		4
.L_11:
        /*0028*/ 	.byte	0x04, 0x17
        /*002a*/ 	.short	(.L_13 - .L_12)
.L_12:
        /*002c*/ 	.word	0x00000000
        /*0030*/ 	.short	0x0002
        /*0032*/ 	.short	0x0010
        /*0034*/ 	.byte	0x00, 0xf5, 0x21, 0x00


	//----- nvinfo : EIATTR_KPARAM_INFO
	.align		4
.L_13:
        /*0038*/ 	.byte	0x04, 0x17
        /*003a*/ 	.short	(.L_15 - .L_14)
.L_14:
        /*003c*/ 	.word	0x00000000
        /*0040*/ 	.short	0x0001
        /*0042*/ 	.short	0x0008
        /*0044*/ 	.byte	0x00, 0xf5, 0x21, 0x00


	//----- nvinfo : EIATTR_KPARAM_INFO
	.align		4
.L_15:
        /*0048*/ 	.byte	0x04, 0x17
        /*004a*/ 	.short	(.L_17 - .L_16)
.L_16:
        /*004c*/ 	.word	0x00000000
        /*0050*/ 	.short	0x0000
        /*0052*/ 	.short	0x0000
        /*0054*/ 	.byte	0x00, 0xf5, 0x21, 0x00


	//----- nvinfo : EIATTR_SPARSE_MMA_MASK
	.align		4
.L_17:
        /*0058*/ 	.byte	0x03, 0x50
        /*005a*/ 	.short	0x0000


	//----- nvinfo : EIATTR_MAXREG_COUNT
	.align		4
        /*005c*/ 	.byte	0x03, 0x1b
        /*005e*/ 	.short	0x00ff


	//----- nvinfo : EIATTR_MERCURY_ISA_VERSION
	.align		4
        /*0060*/ 	.byte	0x03, 0x5f
        /*0062*/ 	.short	0x0101


	//----- nvinfo : EIATTR_VRC_CTA_INIT_COUNT
	.align		4
        /*0064*/ 	.byte	0x02, 0x4a
	.zero		1
	.zero		1


	//----- nvinfo : EIATTR_EXIT_INSTR_OFFSETS
	.align		4
        /*0068*/ 	.byte	0x04, 0x1c
        /*006a*/ 	.short	(.L_19 - .L_18)


	//   ....[0]....
.L_18:
        /*006c*/ 	.word	0x000000d0


	//   ....[1]....
        /*0070*/ 	.word	0x00000190


	//----- nvinfo : EIATTR_CBANK_PARAM_SIZE
	.align		4
.L_19:
        /*0074*/ 	.byte	0x03, 0x19
        /*0076*/ 	.short	0x0020


	//----- nvinfo : EIATTR_PARAM_CBANK
	.align		4
        /*0078*/ 	.byte	0x04, 0x0a
        /*007a*/ 	.short	(.L_21 - .L_20)
	.align		4
.L_20:
        /*007c*/ 	.word	index@(.nv.constant0._Z14SumaMatricesCUPiS_S_ii)
        /*0080*/ 	.short	0x0380
        /*0082*/ 	.short	0x0020


	//----- nvinfo : EIATTR_SW_WAR
	.align		4
.L_21:
        /*0084*/ 	.byte	0x04, 0x36
        /*0086*/ 	.short	(.L_23 - .L_22)
.L_22:
        /*0088*/ 	.word	0x00000008
.L_23:


//--------------------- .nv.callgraph             --------------------------
	.section	.nv.callgraph,"",@"SHT_CUDA_CALLGRAPH"
	.align	4
	.sectionentsize	8
	.align		4
        /*0000*/ 	.word	0x00000000
	.align		4
        /*0004*/ 	.word	0xffffffff
	.align		4
        /*0008*/ 	.word	0x00000000
	.align		4
        /*000c*/ 	.word	0xfffffffe
	.align		4
        /*0010*/ 	.word	0x00000000
	.align		4
        /*0014*/ 	.word	0xfffffffd
	.align		4
        /*0018*/ 	.word	0x00000000
	.align		4
        /*001c*/ 	.word	0xfffffffc


//--------------------- .text._Z14SumaMatricesCUPiS_S_ii --------------------------
	.section	.text._Z14SumaMatricesCUPiS_S_ii,"ax",@progbits
	.align	128
        .global         _Z14SumaMatricesCUPiS_S_ii
        .type           _Z14SumaMatricesCUPiS_S_ii,@function
        .size           _Z14SumaMatricesCUPiS_S_ii,(.L_x_1 - _Z14SumaMatricesCUPiS_S_ii)
        .other          _Z14SumaMatricesCUPiS_S_ii,@"STO_CUDA_ENTRY STV_DEFAULT"
_Z14SumaMatricesCUPiS_S_ii:
.text._Z14SumaMatricesCUPiS_S_ii:
[----:B------:R-:W-:Y:S01]  /*0000*/  LDC R1, c[0x0][0x37c] ;  /* 0x0000df00ff017b82 */ /* 0x000fe20000000800 */
[----:B------:R-:W0:Y:S07]  /*0010*/  S2R R2, SR_TID.X ;  /* 0x0000000000027919 */ /* 0x000e2e0000002100 */
[----:B------:R-:W1:Y:S01]  /*0020*/  LDC R0, c[0x0][0x364] ;  /* 0x0000d900ff007b82 */ /* 0x000e620000000800 */
[----:B------:R-:W2:Y:S01]  /*0030*/  LDCU.64 UR6, c[0x0][0x398] ;  /* 0x00007300ff0677ac */ /* 0x000ea20008000a00 */
[----:B------:R-:W1:Y:S06]  /*0040*/  S2R R5, SR_TID.Y ;  /* 0x0000000000057919 */ /* 0x000e6c0000002200 */
[----:B------:R-:W0:Y:S08]  /*0050*/  S2UR UR5, SR_CTAID.X ;  /* 0x00000000000579c3 */ /* 0x000e300000002500 */
[----:B------:R-:W0:Y:S08]  /*0060*/  LDC R3, c[0x0][0x360] ;  /* 0x0000d800ff037b82 */ /* 0x000e300000000800 */
[----:B------:R-:W1:Y:S01]  /*0070*/  S2UR UR4, SR_CTAID.Y ;  /* 0x00000000000479c3 */ /* 0x000e620000002600 */
[----:B0-----:R-:W-:-:S05]  /*0080*/  IMAD R3, R3, UR5, R2 ;  /* 0x0000000503037c24 */ /* 0x001fca000f8e0202 */
[----:B--2---:R-:W-:Y:S01]  /*0090*/  ISETP.GE.AND P0, PT, R3, UR7, PT ;  /* 0x0000000703007c0c */ /* 0x004fe2000bf06270 */
[----:B-1----:R-:W-:-:S04]  /*00a0*/  IMAD R0, R0, UR4, R5 ;  /* 0x0000000400007c24 */ /* 0x002fc8000f8e0205 */
[C---:B------:R-:W-:Y:S01]  /*00b0*/  IMAD R9, R0.reuse, UR7, R3 ;  /* 0x0000000700097c24 */ /* 0x040fe2000f8e0203 */
[----:B------:R-:W-:-:S13]  /*00c0*/  ISETP.GE.OR P0, PT, R0, UR6, P0 ;  /* 0x0000000600007c0c */ /* 0x000fda0008706670 */
[----:B------:R-:W-:Y:S05]  /*00d0*/  @P0 EXIT ;  /* 0x000000000000094d */ /* 0x000fea0003800000 */
[----:B------:R-:W0:Y:S01]  /*00e0*/  LDC.64 R2, c[0x0][0x380] ;  /* 0x0000e000ff027b82 */ /* 0x000e220000000a00 */
[----:B------:R-:W1:Y:S07]  /*00f0*/  LDCU.64 UR4, c[0x0][0x358] ;  /* 0x00006b00ff0477ac */ /* 0x000e6e0008000a00 */
[----:B------:R-:W2:Y:S08]  /*0100*/  LDC.64 R4, c[0x0][0x388] ;  /* 0x0000e200ff047b82 */ /* 0x000eb00000000a00 */
[----:B------:R-:W3:Y:S01]  /*0110*/  LDC.64 R6, c[0x0][0x390] ;  /* 0x0000e400ff067b82 */ /* 0x000ee20000000a00 */
[----:B0-----:R-:W-:-:S06]  /*0120*/  IMAD.WIDE R2, R9, 0x4, R2 ;  /* 0x0000000409027825 */ /* 0x001fcc00078e0202 */
[----:B-1----:R-:W4:Y:S01]  /*0130*/  LDG.E R2, desc[UR4][R2.64] ;  /* 0x0000000402027981 */ /* 0x002f22000c1e1900 */
[----:B--2---:R-:W-:-:S06]  /*0140*/  IMAD.WIDE R4, R9, 0x4, R4 ;  /* 0x0000000409047825 */ /* 0x004fcc00078e0204 */
[----:B------:R-:W4:Y:S01]  /*0150*/  LDG.E R5, desc[UR4][R4.64] ;  /* 0x0000000404057981 */ /* 0x000f22000c1e1900 */
[----:B---3--:R-:W-:Y:S01]  /*0160*/  IMAD.WIDE R6, R9, 0x4, R6 ;  /* 0x0000000409067825 */ /* 0x008fe200078e0206 */
[----:B----4-:R-:W-:-:S05]  /*0170*/  IADD3 R9, PT, PT, R2, R5, RZ ;  /* 0x0000000502097210 */ /* 0x010fca0007ffe0ff */
[----:B------:R-:W-:Y:S01]  /*0180*/  STG.E desc[UR4][R6.64], R9 ;  /* 0x0000000906007986 */ /* 0x000fe2000c101904 */
[----:B------:R-:W-:Y:S05]  /*0190*/  EXIT ;  /* 0x000000000000794d */ /* 0x000fea0003800000 */
.L_x_0:
[----:B------:R-:W-:-:S00]  /*01a0*/  BRA `(.L_x_0) ;  /* 0xfffffffc00fc7947 */ /* 0x000fc0000383ffff */
[----:B------:R-:W-:-:S00]  /*01b0*/  NOP ;  /* 0x0000000000007918 */ /* 0x000fc00000000000 */
        /* <DEDUP_REMOVED lines=12> */
.L_x_1:


//--------------------- .nv.shared.reserved.0     --------------------------
	.section	.nv.shared.reserved.0,"aw",@nobits
	.weak		__nv_reservedSMEM_offset_0_alias
	.size		__nv_reservedSMEM_offset_0_alias, 0, 64
	.other		__nv_reservedSMEM_offset_0_alias,@"STO_CUDA_RESERVED_SHARED STV_DEFAULT"
__nv_reservedSMEM_offset_0_alias:
	.zero		0
	.zero		64


//--------------------- .nv.constant0._Z14SumaMatricesCUPiS_S_ii --------------------------
	.section	.nv.constant0._Z14SumaMatricesCUPiS_S_ii,"a",@progbits
	.sectionflags	@""
	.align	4
.nv.constant0._Z14SumaMatricesCUPiS_S_ii:
	.zero		928


//--------------------- SYMBOLS --------------------------

	.type		.nv.reservedSmem.offset0,@object
	.size		.nv.reservedSmem.offset0,0x4
